	.headerflags	@"EF_CUDA_TEXMODE_UNIFIED EF_CUDA_64BIT_ADDRESS EF_CUDA_ACCELERATORS EF_CUDA_SM90 EF_CUDA_VIRTUAL_SM(EF_CUDA_SM90)"
	.elftype	@"ET_EXEC"


//--------------------- .nv.info                  --------------------------
	.section	.nv.info,"",@"SHT_CUDA_INFO"
	.align	4


	//----- nvinfo : EIATTR_REGCOUNT
	.align		4
        /*0000*/ 	.byte	0x04, 0x2f
        /*0002*/ 	.short	(.L_1 - .L_0)
	.align		4
.L_0:
        /*0004*/ 	.word	index@(triton_poi_fused_add_10)
        /*0008*/ 	.word	0x00000018


	//----- nvinfo : EIATTR_MIN_STACK_SIZE
	.align		4
.L_1:
        /*000c*/ 	.byte	0x04, 0x12
        /*000e*/ 	.short	(.L_3 - .L_2)
	.align		4
.L_2:
        /*0010*/ 	.word	index@(triton_poi_fused_add_10)
        /*0014*/ 	.word	0x00000000


	//----- nvinfo : EIATTR_FRAME_SIZE
	.align		4
.L_3:
        /*0018*/ 	.byte	0x04, 0x11
        /*001a*/ 	.short	(.L_5 - .L_4)
	.align		4
.L_4:
        /*001c*/ 	.word	index@(triton_poi_fused_add_10)
        /*0020*/ 	.word	0x00000000


	//----- nvinfo : EIATTR_MIN_STACK_SIZE
	.align		4
.L_5:
        /*0024*/ 	.byte	0x04, 0x12
        /*0026*/ 	.short	(.L_7 - .L_6)
	.align		4
.L_6:
        /*0028*/ 	.word	index@(triton_poi_fused_add_10)
        /*002c*/ 	.word	0x00000000
.L_7:


//--------------------- .nv.info.triton_poi_fused_add_10 --------------------------
	.section	.nv.info.triton_poi_fused_add_10,"",@"SHT_CUDA_INFO"
	.sectionflags	@""
	.align	4


	//----- nvinfo : EIATTR_CUDA_API_VERSION
	.align		4
        /*0000*/ 	.byte	0x04, 0x37
        /*0002*/ 	.short	(.L_9 - .L_8)
.L_8:
        /*0004*/ 	.word	0x0000007c


	//----- nvinfo : EIATTR_KPARAM_INFO
	.align		4
.L_9:
        /*0008*/ 	.byte	0x04, 0x17
        /*000a*/ 	.short	(.L_11 - .L_10)
.L_10:
        /*000c*/ 	.word	0x00000000
        /*0010*/ 	.short	0x0006
        /*0012*/ 	.short	0x002c
        /*0014*/ 	.byte	0x00, 0xf0, 0x11, 0x00


	//----- nvinfo : EIATTR_KPARAM_INFO
	.align		4
.L_11:
        /*0018*/ 	.byte	0x04, 0x17
        /*001a*/ 	.short	(.L_13 - .L_12)
.L_12:
        /*001c*/ 	.word	0x00000000
        /*0020*/ 	.short	0x0005
        /*0022*/ 	.short	0x0028
        /*0024*/ 	.byte	0x00, 0xf0, 0x11, 0x00


	//----- nvinfo : EIATTR_KPARAM_INFO
	.align		4
.L_13:
        /*0028*/ 	.byte	0x04, 0x17
        /*002a*/ 	.short	(.L_15 - .L_14)
.L_14:
        /*002c*/ 	.word	0x00000000
        /*0030*/ 	.short	0x0004
        /*0032*/ 	.short	0x0020
        /*0034*/ 	.byte	0x00, 0xf4, 0x21, 0x00


	//----- nvinfo : EIATTR_KPARAM_INFO
	.align		4
.L_15:
        /*0038*/ 	.byte	0x04, 0x17
        /*003a*/ 	.short	(.L_17 - .L_16)
.L_16:
        /*003c*/ 	.word	0x00000000
        /*0040*/ 	.short	0x0003
        /*0042*/ 	.short	0x0018
        /*0044*/ 	.byte	0x00, 0xf4, 0x21, 0x00


	//----- nvinfo : EIATTR_KPARAM_INFO
	.align		4
.L_17:
        /*0048*/ 	.byte	0x04, 0x17
        /*004a*/ 	.short	(.L_19 - .L_18)
.L_18:
        /*004c*/ 	.word	0x00000000
        /*0050*/ 	.short	0x0002
        /*0052*/ 	.short	0x0010
        /*0054*/ 	.byte	0x00, 0xf4, 0x21, 0x00


	//----- nvinfo : EIATTR_KPARAM_INFO
	.align		4
.L_19:
        /*0058*/ 	.byte	0x04, 0x17
        /*005a*/ 	.short	(.L_21 - .L_20)
.L_20:
        /*005c*/ 	.word	0x00000000
        /*0060*/ 	.short	0x0001
        /*0062*/ 	.short	0x0008
        /*0064*/ 	.byte	0x00, 0xf4, 0x21, 0x00


	//----- nvinfo : EIATTR_KPARAM_INFO
	.align		4
.L_21:
        /*0068*/ 	.byte	0x04, 0x17
        /*006a*/ 	.short	(.L_23 - .L_22)
.L_22:
        /*006c*/ 	.word	0x00000000
        /*0070*/ 	.short	0x0000
        /*0072*/ 	.short	0x0000
        /*0074*/ 	.byte	0x00, 0xf4, 0x21, 0x00


	//----- nvinfo : EIATTR_SPARSE_MMA_MASK
	.align		4
.L_23:
        /*0078*/ 	.byte	0x03, 0x50
        /*007a*/ 	.short	0x0000


	//----- nvinfo : EIATTR_MAXREG_COUNT
	.align		4
        /*007c*/ 	.byte	0x03, 0x1b
        /*007e*/ 	.short	0x00ff


	//----- nvinfo : EIATTR_EXIT_INSTR_OFFSETS
	.align		4
        /*0080*/ 	.byte	0x04, 0x1c
        /*0082*/ 	.short	(.L_25 - .L_24)


	//   ....[0]....
.L_24:
        /*0084*/ 	.word	0x000005e0


	//   ....[1]....
        /*0088*/ 	.word	0x00000610


	//----- nvinfo : EIATTR_REQNTID
	.align		4
.L_25:
        /*008c*/ 	.byte	0x04, 0x10
        /*008e*/ 	.short	(.L_27 - .L_26)
.L_26:
        /*0090*/ 	.word	0x00000080
        /*0094*/ 	.word	0x00000001
        /*0098*/ 	.word	0x00000001


	//----- nvinfo : EIATTR_CBANK_PARAM_SIZE
	.align		4
.L_27:
        /*009c*/ 	.byte	0x03, 0x19
        /*009e*/ 	.short	0x0030


	//----- nvinfo : EIATTR_PARAM_CBANK
	.align		4
        /*00a0*/ 	.byte	0x04, 0x0a
        /*00a2*/ 	.short	(.L_29 - .L_28)
	.align		4
.L_28:
        /*00a4*/ 	.word	index@(.nv.constant0.triton_poi_fused_add_10)
        /*00a8*/ 	.short	0x0210
        /*00aa*/ 	.short	0x0030


	//----- nvinfo : EIATTR_SW_WAR
	.align		4
.L_29:
        /*00ac*/ 	.byte	0x04, 0x36
        /*00ae*/ 	.short	(.L_31 - .L_30)
.L_30:
        /*00b0*/ 	.word	0x00000008
.L_31:


//--------------------- .nv.callgraph             --------------------------
	.section	.nv.callgraph,"",@"SHT_CUDA_CALLGRAPH"
	.align	4
	.sectionentsize	8
	.align		4
        /*0000*/ 	.word	0x00000000
	.align		4
        /*0004*/ 	.word	0xffffffff
	.align		4
        /*0008*/ 	.word	0x00000000
	.align		4
        /*000c*/ 	.word	0xfffffffe
	.align		4
        /*0010*/ 	.word	0x00000000
	.align		4
        /*0014*/ 	.word	0xfffffffd
	.align		4
        /*0018*/ 	.word	0x00000000
	.align		4
        /*001c*/ 	.word	0xfffffffc


//--------------------- .text.triton_poi_fused_add_10 --------------------------
	.section	.text.triton_poi_fused_add_10,"ax",@progbits
	.sectionflags	@"SHF_BARRIERS=1"
	.align	128
        .global         triton_poi_fused_add_10
        .type           triton_poi_fused_add_10,@function
        .size           triton_poi_fused_add_10,(.L_x_1 - triton_poi_fused_add_10)
        .other          triton_poi_fused_add_10,@"STO_CUDA_ENTRY STV_DEFAULT"
triton_poi_fused_add_10:
.text.triton_poi_fused_add_10:
[----:B------:R-:W0:Y:S01]  /*0000*/  LDC R1, c[0x0][0x28] ;  /* 0x00000a00ff017b82 */ /* 0x000e220000000800 */
[----:B------:R-:W1:Y:S07]  /*0010*/  S2R R4, SR_TID.X ;  /* 0x0000000000047919 */ /* 0x000e6e0000002100 */
[----:B------:R-:W2:Y:S01]  /*0020*/  LDC.64 R14, c[0x0][0x218] ;  /* 0x00008600ff0e7b82 */ /* 0x000ea20000000a00 */
[----:B------:R-:W-:Y:S01]  /*0030*/  ULDC.64 UR6, c[0x0][0x208] ;  /* 0x0000820000067ab9 */ /* 0x000fe20000000a00 */
[----:B------:R-:W3:Y:S01]  /*0040*/  S2R R13, SR_CTAID.Y ;  /* 0x00000000000d7919 */ /* 0x000ee20000002600 */
[----:B------:R-:W4:Y:S05]  /*0050*/  S2R R9, SR_CTAID.X ;  /* 0x0000000000097919 */ /* 0x000f2a0000002500 */
[----:B------:R-:W5:Y:S08]  /*0060*/  LDC.64 R10, c[0x0][0x220] ;  /* 0x00008800ff0a7b82 */ /* 0x000f700000000a00 */
[----:B------:R-:W5:Y:S01]  /*0070*/  LDC.64 R6, c[0x0][0x228] ;  /* 0x00008a00ff067b82 */ /* 0x000f620000000a00 */
[----:B-1----:R-:W-:-:S02]  /*0080*/  SHF.R.U32.HI R0, RZ, 0x2, R4 ;  /* 0x00000002ff007819 */ /* 0x002fc40000011604 */
[----:B------:R-:W-:Y:S02]  /*0090*/  LOP3.LUT R2, R4, 0x60, RZ, 0xc0, !PT ;  /* 0x0000006004027812 */ /* 0x000fe400078ec0ff */
[----:B------:R-:W-:Y:S01]  /*00a0*/  SGXT.U32 R0, R0, 0x3 ;  /* 0x000000030000781a */ /* 0x000fe20000000000 */
[----:B---3--:R-:W-:Y:S01]  /*00b0*/  IMAD.SHL.U32 R13, R13, 0x20, RZ ;  /* 0x000000200d0d7824 */ /* 0x008fe200078e00ff */
[----:B------:R-:W-:Y:S01]  /*00c0*/  SHF.R.U32.HI R3, RZ, 0x2, R2 ;  /* 0x00000002ff037819 */ /* 0x000fe20000011602 */
[----:B----4-:R-:W-:-:S03]  /*00d0*/  IMAD.SHL.U32 R9, R9, 0x4, RZ ;  /* 0x0000000409097824 */ /* 0x010fc600078e00ff */
[----:B------:R-:W-:Y:S02]  /*00e0*/  LOP3.LUT R0, R3, R0, RZ, 0xfc, !PT ;  /* 0x0000000003007212 */ /* 0x000fe400078efcff */
[----:B------:R-:W1:Y:S01]  /*00f0*/  LDC.64 R2, c[0x0][0x210] ;  /* 0x00008400ff027b82 */ /* 0x000e620000000a00 */
[----:B------:R-:W-:Y:S02]  /*0100*/  LOP3.LUT R19, R9, 0x3, R4, 0xf8, !PT ;  /* 0x0000000309137812 */ /* 0x000fe400078ef804 */
[----:B------:R-:W-:Y:S02]  /*0110*/  LOP3.LUT R5, R0, R13, RZ, 0xfc, !PT ;  /* 0x0000000d00057212 */ /* 0x000fe400078efcff */
[C---:B------:R-:W-:Y:S01]  /*0120*/  ISETP.GE.AND P0, PT, R19.reuse, 0x4, PT ;  /* 0x000000041300780c */ /* 0x040fe20003f06270 */
[----:B--2---:R-:W-:Y:S01]  /*0130*/  IMAD.WIDE R14, R19, 0x4, R14 ;  /* 0x00000004130e7825 */ /* 0x004fe200078e020e */
[----:B------:R-:W-:Y:S02]  /*0140*/  SHF.R.S32.HI R8, RZ, 0x1f, R5 ;  /* 0x0000001fff087819 */ /* 0x000fe40000011405 */
[----:B------:R-:W-:-:S02]  /*0150*/  ISETP.LT.AND P1, PT, R5, 0x40, !P0 ;  /* 0x000000400500780c */ /* 0x000fc40004721270 */
[----:B------:R-:W-:-:S04]  /*0160*/  LEA.HI R8, R8, R5, RZ, 0x4 ;  /* 0x0000000508087211 */ /* 0x000fc800078f20ff */
[----:B------:R-:W-:Y:S02]  /*0170*/  LOP3.LUT R12, R8, 0xffffff0, RZ, 0xc0, !PT ;  /* 0x0ffffff0080c7812 */ /* 0x000fe400078ec0ff */
[----:B------:R-:W-:-:S03]  /*0180*/  SHF.R.S32.HI R8, RZ, 0x4, R8 ;  /* 0x00000004ff087819 */ /* 0x000fc60000011408 */
[C---:B------:R-:W-:Y:S02]  /*0190*/  IMAD.IADD R12, R5.reuse, 0x1, -R12 ;  /* 0x00000001050c7824 */ /* 0x040fe400078e0a0c */
[----:B------:R-:W-:Y:S02]  /*01a0*/  IMAD R17, R8, 0x4, R19 ;  /* 0x0000000408117824 */ /* 0x000fe400078e0213 */
[----:B------:R-:W-:Y:S02]  /*01b0*/  IMAD.MOV.U32 R8, RZ, RZ, RZ ;  /* 0x000000ffff087224 */ /* 0x000fe400078e00ff */
[----:B------:R-:W-:Y:S02]  /*01c0*/  IMAD R21, R12, 0x10, R17 ;  /* 0x000000100c157824 */ /* 0x000fe400078e0211 */
[----:B------:R-:W-:Y:S02]  /*01d0*/  IMAD R17, R5, 0x4, R19 ;  /* 0x0000000405117824 */ /* 0x000fe400078e0213 */
[----:B------:R-:W-:-:S02]  /*01e0*/  IMAD.MOV.U32 R5, RZ, RZ, RZ ;  /* 0x000000ffff057224 */ /* 0x000fc400078e00ff */
[----:B-1----:R-:W-:-:S04]  /*01f0*/  IMAD.WIDE R2, R17, 0x4, R2 ;  /* 0x0000000411027825 */ /* 0x002fc800078e0202 */
[----:B------:R1:W2:Y:S01]  /*0200*/  @!P0 LDG.E.EL R5, desc[UR6][R14.64] ;  /* 0x000000060e058981 */ /* 0x0002a2000c2e1900 */
[----:B------:R-:W-:Y:S02]  /*0210*/  IMAD.MOV.U32 R12, RZ, RZ, RZ ;  /* 0x000000ffff0c7224 */ /* 0x000fe400078e00ff */
[----:B-----5:R-:W-:Y:S01]  /*0220*/  IMAD.WIDE R10, R21, 0x4, R10 ;  /* 0x00000004150a7825 */ /* 0x020fe200078e020a */
[----:B------:R-:W2:Y:S03]  /*0230*/  @P1 LDG.E.EL R8, desc[UR6][R2.64] ;  /* 0x0000000602081981 */ /* 0x000ea6000c2e1900 */
[----:B------:R-:W-:Y:S02]  /*0240*/  IMAD.MOV.U32 R17, RZ, RZ, RZ ;  /* 0x000000ffff117224 */ /* 0x000fe400078e00ff */
[----:B0-----:R-:W-:Y:S01]  /*0250*/  IMAD.WIDE R18, R19, 0x4, R6 ;  /* 0x0000000413127825 */ /* 0x001fe200078e0206 */
[----:B------:R-:W-:Y:S01]  /*0260*/  LOP3.LUT R13, R13, 0x1f, R4, 0xf8, !PT ;  /* 0x0000001f0d0d7812 */ /* 0x000fe200078ef804 */
[----:B------:R-:W0:Y:S02]  /*0270*/  LDC.64 R6, c[0x0][0x230] ;  /* 0x00008c00ff067b82 */ /* 0x000e240000000a00 */
[----:B------:R0:W3:Y:S04]  /*0280*/  @P1 LDG.E.EL R17, desc[UR6][R10.64] ;  /* 0x000000060a111981 */ /* 0x0000e8000c2e1900 */
[----:B------:R-:W3:Y:S01]  /*0290*/  @!P0 LDG.E.EL R12, desc[UR6][R18.64] ;  /* 0x00000006120c8981 */ /* 0x000ee2000c2e1900 */
[----:B------:R-:W-:-:S02]  /*02a0*/  SHF.R.S32.HI R16, RZ, 0x1f, R13 ;  /* 0x0000001fff107819 */ /* 0x000fc4000001140d */
[----:B------:R-:W-:Y:S02]  /*02b0*/  SHF.R.U32.HI R20, RZ, 0x5, R4 ;  /* 0x00000005ff147819 */ /* 0x000fe40000011604 */
[----:B------:R-:W-:Y:S02]  /*02c0*/  LEA.HI R16, R16, R13, RZ, 0x4 ;  /* 0x0000000d10107211 */ /* 0x000fe400078f20ff */
[----:B-1----:R-:W-:Y:S02]  /*02d0*/  SGXT.U32 R14, R20, 0x2 ;  /* 0x00000002140e781a */ /* 0x002fe40000000000 */
[C---:B------:R-:W-:Y:S01]  /*02e0*/  LOP3.LUT R20, R16.reuse, 0xfffffff0, RZ, 0xc0, !PT ;  /* 0xfffffff010147812 */ /* 0x040fe200078ec0ff */
[----:B------:R-:W-:Y:S01]  /*02f0*/  IMAD.SHL.U32 R16, R16, 0x4, RZ ;  /* 0x0000000410107824 */ /* 0x000fe200078e00ff */
[----:B------:R-:W-:-:S03]  /*0300*/  LOP3.LUT R9, R14, R9, RZ, 0xfc, !PT ;  /* 0x000000090e097212 */ /* 0x000fc600078efcff */
[----:B------:R-:W-:Y:S01]  /*0310*/  IMAD.IADD R20, R13, 0x1, -R20 ;  /* 0x000000010d147824 */ /* 0x000fe200078e0a14 */
[----:B------:R-:W-:-:S03]  /*0320*/  ISETP.GE.AND P0, PT, R9, 0x4, PT ;  /* 0x000000040900780c */ /* 0x000fc60003f06270 */
[----:B------:R-:W-:Y:S01]  /*0330*/  IMAD R20, R9, 0x10, R20 ;  /* 0x0000001009147824 */ /* 0x000fe200078e0214 */
[----:B------:R-:W-:Y:S02]  /*0340*/  LOP3.LUT R9, R16, 0xffffffc0, RZ, 0xc0, !PT ;  /* 0xffffffc010097812 */ /* 0x000fe400078ec0ff */
[----:B------:R-:W-:-:S03]  /*0350*/  ISETP.LT.AND P0, PT, R13, 0x40, !P0 ;  /* 0x000000400d00780c */ /* 0x000fc60004701270 */
[----:B------:R-:W-:-:S04]  /*0360*/  IMAD.IADD R9, R20, 0x1, R9 ;  /* 0x0000000114097824 */ /* 0x000fc800078e0209 */
[----:B0-----:R-:W-:-:S04]  /*0370*/  IMAD.WIDE R10, R9, 0x4, R6 ;  /* 0x00000004090a7825 */ /* 0x001fc800078e0206 */
[----:B------:R-:W-:-:S06]  /*0380*/  IMAD.MOV.U32 R6, RZ, RZ, RZ ;  /* 0x000000ffff067224 */ /* 0x000fcc00078e00ff */
[----:B------:R0:W4:Y:S01]  /*0390*/  @P0 LDG.E.EL R6, desc[UR6][R10.64] ;  /* 0x000000060a060981 */ /* 0x000122000c2e1900 */
[----:B------:R-:W1:Y:S01]  /*03a0*/  S2UR UR5, SR_CgaCtaId ;  /* 0x00000000000579c3 */ /* 0x000e620000008800 */
[----:B------:R-:W-:-:S05]  /*03b0*/  IMAD.SHL.U32 R7, R4, 0x20, RZ ;  /* 0x0000002004077824 */ /* 0x000fca00078e00ff */
[----:B------:R-:W-:Y:S02]  /*03c0*/  SHF.R.U32.HI R9, RZ, 0x5, R7 ;  /* 0x00000005ff097819 */ /* 0x000fe40000011607 */
[----:B------:R-:W-:Y:S02]  /*03d0*/  LOP3.LUT R0, R0, 0x60, R7, 0xf8, !PT ;  /* 0x0000006000007812 */ /* 0x000fe400078ef807 */
[----:B------:R-:W-:Y:S01]  /*03e0*/  SGXT.U32 R9, R9, 0x2 ;  /* 0x000000020909781a */ /* 0x000fe20000000000 */
[----:B------:R-:W-:-:S04]  /*03f0*/  UMOV UR4, 0x400 ;  /* 0x0000040000047882 */ /* 0x000fc80000000000 */
[----:B------:R-:W-:Y:S01]  /*0400*/  IMAD.IADD R0, R0, 0x1, R9 ;  /* 0x0000000100007824 */ /* 0x000fe200078e0209 */
[----:B-1----:R-:W-:-:S06]  /*0410*/  UPRMT UR4, UR5, 0x654, UR4 ;  /* 0x0000065405047896 */ /* 0x002fcc0008000004 */
[----:B------:R-:W-:Y:S02]  /*0420*/  LEA R0, R0, UR4, 0x2 ;  /* 0x0000000400007c11 */ /* 0x000fe4000f8e10ff */
[----:B------:R-:W-:-:S05]  /*0430*/  LOP3.LUT R7, R4, 0x7f, RZ, 0xc0, !PT ;  /* 0x0000007f04077812 */ /* 0x000fca00078ec0ff */
[----:B------:R-:W-:-:S05]  /*0440*/  IMAD.IADD R9, R14, 0x1, R7 ;  /* 0x000000010e097824 */ /* 0x000fca00078e0207 */
[----:B------:R-:W-:Y:S01]  /*0450*/  LEA R9, R9, UR4, 0x2 ;  /* 0x0000000409097c11 */ /* 0x000fe2000f8e10ff */
[----:B------:R-:W-:-:S05]  /*0460*/  IMAD.SHL.U32 R13, R4, 0x4, RZ ;  /* 0x00000004040d7824 */ /* 0x000fca00078e00ff */
[----:B0-----:R-:W-:Y:S02]  /*0470*/  SHF.R.U32.HI R10, RZ, 0x2, R13 ;  /* 0x00000002ff0a7819 */ /* 0x001fe4000001160d */
[----:B------:R-:W-:Y:S01]  /*0480*/  LOP3.LUT R13, R14, 0x7c, R13, 0xf8, !PT ;  /* 0x0000007c0e0d7812 */ /* 0x000fe200078ef80d */
[----:B--2---:R-:W-:-:S05]  /*0490*/  FADD R5, R5, R8 ;  /* 0x0000000805057221 */ /* 0x004fca0000000000 */
[----:B------:R0:W-:Y:S01]  /*04a0*/  STS [R0], R5 ;  /* 0x0000000500007388 */ /* 0x0001e20000000800 */
[----:B------:R-:W-:Y:S01]  /*04b0*/  BAR.SYNC.DEFER_BLOCKING 0x0 ;  /* 0x0000000000007b1d */ /* 0x000fe20000010000 */
[----:B---3--:R-:W-:-:S05]  /*04c0*/  FADD R17, R12, R17 ;  /* 0x000000110c117221 */ /* 0x008fca0000000000 */
[----:B------:R-:W-:Y:S02]  /*04d0*/  LDS R8, [R9] ;  /* 0x0000000009087984 */ /* 0x000fe40000000800 */
[----:B------:R-:W-:Y:S06]  /*04e0*/  BAR.SYNC.DEFER_BLOCKING 0x0 ;  /* 0x0000000000007b1d */ /* 0x000fec0000010000 */
[----:B------:R-:W-:Y:S02]  /*04f0*/  STS [R0], R17 ;  /* 0x0000001100007388 */ /* 0x000fe40000000800 */
[----:B------:R-:W-:Y:S06]  /*0500*/  BAR.SYNC.DEFER_BLOCKING 0x0 ;  /* 0x0000000000007b1d */ /* 0x000fec0000010000 */
[----:B------:R-:W4:Y:S01]  /*0510*/  LDS R11, [R9] ;  /* 0x00000000090b7984 */ /* 0x000f220000000800 */
[----:B------:R-:W-:-:S02]  /*0520*/  SHF.R.U32.HI R12, RZ, 0x2, R4 ;  /* 0x00000002ff0c7819 */ /* 0x000fc40000011604 */
[----:B------:R-:W-:-:S05]  /*0530*/  SGXT.U32 R4, R10, 0x5 ;  /* 0x000000050a04781a */ /* 0x000fca0000000000 */
[----:B------:R-:W-:-:S05]  /*0540*/  IMAD.IADD R4, R13, 0x1, R4 ;  /* 0x000000010d047824 */ /* 0x000fca00078e0204 */
[----:B0-----:R-:W-:Y:S02]  /*0550*/  LEA R5, R4, UR4, 0x2 ;  /* 0x0000000404057c11 */ /* 0x001fe4000f8e10ff */
[----:B------:R-:W-:Y:S01]  /*0560*/  SGXT.U32 R10, R12, 0x5 ;  /* 0x000000050c0a781a */ /* 0x000fe20000000000 */
[----:B----4-:R-:W-:-:S04]  /*0570*/  FADD R11, R11, R6 ;  /* 0x000000060b0b7221 */ /* 0x010fc80000000000 */
[----:B------:R-:W-:Y:S01]  /*0580*/  FADD R8, R8, R11 ;  /* 0x0000000b08087221 */ /* 0x000fe20000000000 */
[----:B------:R-:W-:Y:S01]  /*0590*/  BAR.SYNC.DEFER_BLOCKING 0x0 ;  /* 0x0000000000007b1d */ /* 0x000fe20000010000 */
[----:B------:R-:W-:-:S05]  /*05a0*/  IMAD.IADD R10, R7, 0x1, R10 ;  /* 0x00000001070a7824 */ /* 0x000fca00078e020a */
[----:B------:R0:W-:Y:S01]  /*05b0*/  STS [R5], R8 ;  /* 0x0000000805007388 */ /* 0x0001e20000000800 */
[----:B------:R-:W-:Y:S01]  /*05c0*/  LEA R10, R10, UR4, 0x2 ;  /* 0x000000040a0a7c11 */ /* 0x000fe2000f8e10ff */
[----:B------:R-:W-:Y:S06]  /*05d0*/  BAR.SYNC.DEFER_BLOCKING 0x0 ;  /* 0x0000000000007b1d */ /* 0x000fec0000010000 */
[----:B0-----:R-:W-:Y:S05]  /*05e0*/  @!P1 EXIT ;  /* 0x000000000000994d */ /* 0x001fea0003800000 */
[----:B------:R-:W0:Y:S04]  /*05f0*/  LDS R5, [R10] ;  /* 0x000000000a057984 */ /* 0x000e280000000800 */
[----:B0-----:R-:W-:Y:S01]  /*0600*/  STG.E desc[UR6][R2.64], R5 ;  /* 0x0000000502007986 */ /* 0x001fe2000c101906 */
[----:B------:R-:W-:Y:S05]  /*0610*/  EXIT ;  /* 0x000000000000794d */ /* 0x000fea0003800000 */
.L_x_0:
[----:B------:R-:W-:-:S00]  /*0620*/  BRA `(.L_x_0) ;  /* 0xfffffffc00fc7947 */ /* 0x000fc0000383ffff */
[----:B------:R-:W-:-:S00]  /*0630*/  NOP ;  /* 0x0000000000007918 */ /* 0x000fc00000000000 */
        /* <DEDUP_REMOVED lines=12> */
.L_x_1:


//--------------------- .nv.shared.triton_poi_fused_add_10 --------------------------
	.section	.nv.shared.triton_poi_fused_add_10,"aw",@nobits
	.sectionflags	@""
	.align	16
	.zero		1024


//--------------------- .nv.constant0.triton_poi_fused_add_10 --------------------------
	.section	.nv.constant0.triton_poi_fused_add_10,"a",@progbits
	.sectionflags	@""
	.align	4
.nv.constant0.triton_poi_fused_add_10:
	.zero		576
